	.headerflags	@"EF_CUDA_TEXMODE_UNIFIED EF_CUDA_64BIT_ADDRESS EF_CUDA_ACCELERATORS EF_CUDA_SM90 EF_CUDA_VIRTUAL_SM(EF_CUDA_SM90)"
	.elftype	@"ET_EXEC"


//--------------------- .nv.info                  --------------------------
	.section	.nv.info,"",@"SHT_CUDA_INFO"
	.align	4


	//----- nvinfo : EIATTR_REGCOUNT
	.align		4
        /*0000*/ 	.byte	0x04, 0x2f
        /*0002*/ 	.short	(.L_1 - .L_0)
	.align		4
.L_0:
        /*0004*/ 	.word	index@(triton_poi_fused_adaptive_max_pool2d_1)
        /*0008*/ 	.word	0x00000026


	//----- nvinfo : EIATTR_MIN_STACK_SIZE
	.align		4
.L_1:
        /*000c*/ 	.byte	0x04, 0x12
        /*000e*/ 	.short	(.L_3 - .L_2)
	.align		4
.L_2:
        /*0010*/ 	.word	index@(triton_poi_fused_adaptive_max_pool2d_1)
        /*0014*/ 	.word	0x00000000


	//----- nvinfo : EIATTR_FRAME_SIZE
	.align		4
.L_3:
        /*0018*/ 	.byte	0x04, 0x11
        /*001a*/ 	.short	(.L_5 - .L_4)
	.align		4
.L_4:
        /*001c*/ 	.word	index@(triton_poi_fused_adaptive_max_pool2d_1)
        /*0020*/ 	.word	0x00000000


	//----- nvinfo : EIATTR_MIN_STACK_SIZE
	.align		4
.L_5:
        /*0024*/ 	.byte	0x04, 0x12
        /*0026*/ 	.short	(.L_7 - .L_6)
	.align		4
.L_6:
        /*0028*/ 	.word	index@(triton_poi_fused_adaptive_max_pool2d_1)
        /*002c*/ 	.word	0x00000000
.L_7:


//--------------------- .nv.info.triton_poi_fused_adaptive_max_pool2d_1 --------------------------
	.section	.nv.info.triton_poi_fused_adaptive_max_pool2d_1,"",@"SHT_CUDA_INFO"
	.sectionflags	@""
	.align	4


	//----- nvinfo : EIATTR_CUDA_API_VERSION
	.align		4
        /*0000*/ 	.byte	0x04, 0x37
        /*0002*/ 	.short	(.L_9 - .L_8)
.L_8:
        /*0004*/ 	.word	0x0000007c


	//----- nvinfo : EIATTR_KPARAM_INFO
	.align		4
.L_9:
        /*0008*/ 	.byte	0x04, 0x17
        /*000a*/ 	.short	(.L_11 - .L_10)
.L_10:
        /*000c*/ 	.word	0x00000000
        /*0010*/ 	.short	0x0002
        /*0012*/ 	.short	0x0010
        /*0014*/ 	.byte	0x00, 0xf0, 0x11, 0x00


	//----- nvinfo : EIATTR_KPARAM_INFO
	.align		4
.L_11:
        /*0018*/ 	.byte	0x04, 0x17
        /*001a*/ 	.short	(.L_13 - .L_12)
.L_12:
        /*001c*/ 	.word	0x00000000
        /*0020*/ 	.short	0x0001
        /*0022*/ 	.short	0x0008
        /*0024*/ 	.byte	0x00, 0xf4, 0x21, 0x00


	//----- nvinfo : EIATTR_KPARAM_INFO
	.align		4
.L_13:
        /*0028*/ 	.byte	0x04, 0x17
        /*002a*/ 	.short	(.L_15 - .L_14)
.L_14:
        /*002c*/ 	.word	0x00000000
        /*0030*/ 	.short	0x0000
        /*0032*/ 	.short	0x0000
        /*0034*/ 	.byte	0x00, 0xf4, 0x21, 0x00


	//----- nvinfo : EIATTR_SPARSE_MMA_MASK
	.align		4
.L_15:
        /*0038*/ 	.byte	0x03, 0x50
        /*003a*/ 	.short	0x0000


	//----- nvinfo : EIATTR_MAXREG_COUNT
	.align		4
        /*003c*/ 	.byte	0x03, 0x1b
        /*003e*/ 	.short	0x00ff


	//----- nvinfo : EIATTR_EXIT_INSTR_OFFSETS
	.align		4
        /*0040*/ 	.byte	0x04, 0x1c
        /*0042*/ 	.short	(.L_17 - .L_16)


	//   ....[0]....
.L_16:
        /*0044*/ 	.word	0x00000980


	//   ....[1]....
        /*0048*/ 	.word	0x000009a0


	//----- nvinfo : EIATTR_REQNTID
	.align		4
.L_17:
        /*004c*/ 	.byte	0x04, 0x10
        /*004e*/ 	.short	(.L_19 - .L_18)
.L_18:
        /*0050*/ 	.word	0x00000020
        /*0054*/ 	.word	0x00000001
        /*0058*/ 	.word	0x00000001


	//----- nvinfo : EIATTR_CBANK_PARAM_SIZE
	.align		4
.L_19:
        /*005c*/ 	.byte	0x03, 0x19
        /*005e*/ 	.short	0x0014


	//----- nvinfo : EIATTR_PARAM_CBANK
	.align		4
        /*0060*/ 	.byte	0x04, 0x0a
        /*0062*/ 	.short	(.L_21 - .L_20)
	.align		4
.L_20:
        /*0064*/ 	.word	index@(.nv.constant0.triton_poi_fused_adaptive_max_pool2d_1)
        /*0068*/ 	.short	0x0210
        /*006a*/ 	.short	0x0014


	//----- nvinfo : EIATTR_SW_WAR
	.align		4
.L_21:
        /*006c*/ 	.byte	0x04, 0x36
        /*006e*/ 	.short	(.L_23 - .L_22)
.L_22:
        /*0070*/ 	.word	0x00000008
.L_23:


//--------------------- .nv.callgraph             --------------------------
	.section	.nv.callgraph,"",@"SHT_CUDA_CALLGRAPH"
	.align	4
	.sectionentsize	8
	.align		4
        /*0000*/ 	.word	0x00000000
	.align		4
        /*0004*/ 	.word	0xffffffff
	.align		4
        /*0008*/ 	.word	0x00000000
	.align		4
        /*000c*/ 	.word	0xfffffffe
	.align		4
        /*0010*/ 	.word	0x00000000
	.align		4
        /*0014*/ 	.word	0xfffffffd
	.align		4
        /*0018*/ 	.word	0x00000000
	.align		4
        /*001c*/ 	.word	0xfffffffc


//--------------------- .text.triton_poi_fused_adaptive_max_pool2d_1 --------------------------
	.section	.text.triton_poi_fused_adaptive_max_pool2d_1,"ax",@progbits
	.align	128
        .global         triton_poi_fused_adaptive_max_pool2d_1
        .type           triton_poi_fused_adaptive_max_pool2d_1,@function
        .size           triton_poi_fused_adaptive_max_pool2d_1,(.L_x_1 - triton_poi_fused_adaptive_max_pool2d_1)
        .other          triton_poi_fused_adaptive_max_pool2d_1,@"STO_CUDA_ENTRY STV_DEFAULT"
triton_poi_fused_adaptive_max_pool2d_1:
.text.triton_poi_fused_adaptive_max_pool2d_1:
[----:B------:R-:W0:Y:S02]  /*0000*/  LDC R1, c[0x0][0x28] ;  /* 0x00000a00ff017b82 */ /* 0x000e240000000800 */
[----:B------:R-:W1:Y:S01]  /*0010*/  S2R R0, SR_TID.X ;  /* 0x0000000000007919 */ /* 0x000e620000002100 */
[----:B------:R-:W2:Y:S01]  /*0020*/  LDC.64 R4, c[0x0][0x210] ;  /* 0x00008400ff047b82 */ /* 0x000ea20000000a00 */
[----:B------:R-:W-:Y:S01]  /*0030*/  IMAD.MOV.U32 R6, RZ, RZ, RZ ;  /* 0x000000ffff067224 */ /* 0x000fe200078e00ff */
[----:B------:R-:W-:Y:S01]  /*0040*/  CS2R R34, SRZ ;  /* 0x0000000000227805 */ /* 0x000fe2000001ff00 */
[----:B------:R-:W3:Y:S01]  /*0050*/  S2R R7, SR_CTAID.X ;  /* 0x0000000000077919 */ /* 0x000ee20000002500 */
[----:B------:R-:W-:Y:S01]  /*0060*/  ULDC.64 UR4, c[0x0][0x208] ;  /* 0x0000820000047ab9 */ /* 0x000fe20000000a00 */
[----:B-1----:R-:W-:-:S05]  /*0070*/  IMAD.SHL.U32 R0, R0, 0x2, RZ ;  /* 0x0000000200007824 */ /* 0x002fca00078e00ff */
[----:B------:R-:W-:-:S05]  /*0080*/  LOP3.LUT R0, R0, 0x3e, RZ, 0xc0, !PT ;  /* 0x0000003e00007812 */ /* 0x000fca00078ec0ff */
[----:B---3--:R-:W-:Y:S02]  /*0090*/  IMAD R7, R7, 0x40, R0 ;  /* 0x0000004007077824 */ /* 0x008fe400078e0200 */
[----:B------:R-:W-:Y:S02]  /*00a0*/  IMAD.MOV.U32 R0, RZ, RZ, RZ ;  /* 0x000000ffff007224 */ /* 0x000fe400078e00ff */
[C---:B------:R-:W-:Y:S01]  /*00b0*/  IMAD.SHL.U32 R3, R7.reuse, 0x10, RZ ;  /* 0x0000001007037824 */ /* 0x040fe200078e00ff */
[----:B------:R-:W-:-:S03]  /*00c0*/  ISETP.GE.AND P0, PT, R7, 0x40, PT ;  /* 0x000000400700780c */ /* 0x000fc60003f06270 */
[----:B--2---:R-:W-:Y:S01]  /*00d0*/  IMAD.WIDE R4, R3, 0x4, R4 ;  /* 0x0000000403047825 */ /* 0x004fe200078e0204 */
[----:B------:R-:W-:-:S09]  /*00e0*/  CS2R R32, SRZ ;  /* 0x0000000000207805 */ /* 0x000fd2000001ff00 */
[----:B------:R-:W2:Y:S04]  /*00f0*/  @!P0 LDG.E.EL R0, desc[UR4][R4.64] ;  /* 0x0000000404008981 */ /* 0x000ea8000c2e1900 */
[----:B------:R-:W3:Y:S04]  /*0100*/  @!P0 LDG.E.EL R6, desc[UR4][R4.64+0x40] ;  /* 0x0000400404068981 */ /* 0x000ee8000c2e1900 */
[----:B------:R-:W2:Y:S04]  /*0110*/  @!P0 LDG.E.EL R34, desc[UR4][R4.64+0x4] ;  /* 0x0000040404228981 */ /* 0x000ea8000c2e1900 */
[----:B------:R-:W3:Y:S01]  /*0120*/  @!P0 LDG.E.EL R35, desc[UR4][R4.64+0x44] ;  /* 0x0000440404238981 */ /* 0x000ee2000c2e1900 */
[----:B------:R-:W-:-:S03]  /*0130*/  CS2R R30, SRZ ;  /* 0x00000000001e7805 */ /* 0x000fc6000001ff00 */
[----:B------:R-:W4:Y:S04]  /*0140*/  @!P0 LDG.E.EL R33, desc[UR4][R4.64+0x8] ;  /* 0x0000080404218981 */ /* 0x000f28000c2e1900 */
[----:B------:R-:W5:Y:S01]  /*0150*/  @!P0 LDG.E.EL R32, desc[UR4][R4.64+0x48] ;  /* 0x0000480404208981 */ /* 0x000f62000c2e1900 */
[----:B------:R-:W-:-:S03]  /*0160*/  CS2R R28, SRZ ;  /* 0x00000000001c7805 */ /* 0x000fc6000001ff00 */
[----:B------:R-:W5:Y:S04]  /*0170*/  @!P0 LDG.E.EL R30, desc[UR4][R4.64+0xc] ;  /* 0x00000c04041e8981 */ /* 0x000f68000c2e1900 */
        /* <DEDUP_REMOVED lines=33> */
[----:B------:R-:W5:Y:S04]  /*0390*/  @!P0 LDG.E.EL R8, desc[UR4][R4.64+0x78] ;  /* 0x0000780404088981 */ /* 0x000f68000c2e1900 */
[----:B------:R-:W5:Y:S04]  /*03a0*/  @!P0 LDG.E.EL R2, desc[UR4][R4.64+0x3c] ;  /* 0x00003c0404028981 */ /* 0x000f68000c2e1900 */
[----:B------:R1:W5:Y:S02]  /*03b0*/  @!P0 LDG.E.EL R3, desc[UR4][R4.64+0x7c] ;  /* 0x00007c0404038981 */ /* 0x000364000c2e1900 */
[----:B-1----:R-:W1:Y:S02]  /*03c0*/  LDC.64 R4, c[0x0][0x218] ;  /* 0x00008600ff047b82 */ /* 0x002e640000000a00 */
[----:B-1----:R-:W-:Y:S01]  /*03d0*/  IMAD.WIDE R4, R7, 0x4, R4 ;  /* 0x0000000407047825 */ /* 0x002fe200078e0204 */
[----:B--2---:R-:W-:-:S02]  /*03e0*/  FSETP.GT.AND P3, PT, R34, R0, PT ;  /* 0x000000002200720b */ /* 0x004fc40003f64000 */
[----:B------:R-:W-:Y:S02]  /*03f0*/  FSETP.NAN.AND P5, PT, R34, R34, PT ;  /* 0x000000222200720b */ /* 0x000fe40003fa8000 */
[C---:B---3--:R-:W-:Y:S02]  /*0400*/  FSETP.GT.AND P4, PT, R35.reuse, R6, PT ;  /* 0x000000062300720b */ /* 0x048fe40003f84000 */
[----:B------:R-:W-:Y:S02]  /*0410*/  FSETP.NAN.AND P6, PT, R35, R35, PT ;  /* 0x000000232300720b */ /* 0x000fe40003fc8000 */
[----:B----4-:R-:W-:Y:S02]  /*0420*/  FSETP.NAN.AND P1, PT, R33, R33, PT ;  /* 0x000000212100720b */ /* 0x010fe40003f28000 */
[----:B-----5:R-:W-:-:S03]  /*0430*/  FSETP.NAN.AND P2, PT, R32, R32, PT ;  /* 0x000000202000720b */ /* 0x020fc60003f48000 */
[----:B------:R-:W-:Y:S02]  /*0440*/  @!P3 FSEL R34, R34, R0, P5 ;  /* 0x000000002222b208 */ /* 0x000fe40002800000 */
[----:B------:R-:W-:Y:S02]  /*0450*/  FSETP.NAN.AND P3, PT, R30, R30, PT ;  /* 0x0000001e1e00720b */ /* 0x000fe40003f68000 */
[----:B------:R-:W-:Y:S02]  /*0460*/  @!P4 FSEL R35, R35, R6, P6 ;  /* 0x000000062323c208 */ /* 0x000fe40003000000 */
[----:B------:R-:W-:Y:S02]  /*0470*/  FSETP.NAN.AND P4, PT, R31, R31, PT ;  /* 0x0000001f1f00720b */ /* 0x000fe40003f88000 */
[----:B------:R-:W-:Y:S02]  /*0480*/  FSETP.GEU.AND P5, PT, R34, R33, PT ;  /* 0x000000212200720b */ /* 0x000fe40003fae000 */
[----:B------:R-:W-:-:S02]  /*0490*/  FSETP.GEU.AND P6, PT, R35, R32, PT ;  /* 0x000000202300720b */ /* 0x000fc40003fce000 */
[----:B------:R-:W-:Y:S02]  /*04a0*/  @!P1 FSEL R33, R33, R34, !P5 ;  /* 0x0000002221219208 */ /* 0x000fe40006800000 */
[----:B------:R-:W-:Y:S02]  /*04b0*/  @!P2 FSEL R32, R32, R35, !P6 ;  /* 0x000000232020a208 */ /* 0x000fe40007000000 */
[----:B------:R-:W-:Y:S02]  /*04c0*/  FSETP.NAN.AND P1, PT, R29, R29, PT ;  /* 0x0000001d1d00720b */ /* 0x000fe40003f28000 */
        /* <DEDUP_REMOVED lines=71> */
[----:B------:R-:W-:Y:S02]  /*0940*/  FSETP.GEU.AND P1, PT, R9, R2, PT ;  /* 0x000000020900720b */ /* 0x000fe40003f2e000 */
[----:B------:R-:W-:Y:S02]  /*0950*/  FSETP.GEU.AND P2, PT, R8, R3, PT ;  /* 0x000000030800720b */ /* 0x000fe40003f4e000 */
[----:B------:R-:W-:Y:S02]  /*0960*/  @!P3 SEL R2, R2, R9, !P1 ;  /* 0x000000090202b207 */ /* 0x000fe40004800000 */
[----:B------:R-:W-:Y:S01]  /*0970*/  @!P4 SEL R3, R3, R8, !P2 ;  /* 0x000000080303c207 */ /* 0x000fe20005000000 */
[----:B------:R-:W-:Y:S08]  /*0980*/  @P0 EXIT ;  /* 0x000000000000094d */ /* 0x000ff00003800000 */
[----:B------:R-:W-:Y:S01]  /*0990*/  STG.E.64 desc[UR4][R4.64], R2 ;  /* 0x0000000204007986 */ /* 0x000fe2000c101b04 */
[----:B------:R-:W-:Y:S05]  /*09a0*/  EXIT ;  /* 0x000000000000794d */ /* 0x000fea0003800000 */
.L_x_0:
[----:B------:R-:W-:-:S00]  /*09b0*/  BRA `(.L_x_0) ;  /* 0xfffffffc00fc7947 */ /* 0x000fc0000383ffff */
[----:B------:R-:W-:-:S00]  /*09c0*/  NOP ;  /* 0x0000000000007918 */ /* 0x000fc00000000000 */
        /* <DEDUP_REMOVED lines=11> */
.L_x_1:


//--------------------- .nv.constant0.triton_poi_fused_adaptive_max_pool2d_1 --------------------------
	.section	.nv.constant0.triton_poi_fused_adaptive_max_pool2d_1,"a",@progbits
	.sectionflags	@""
	.align	4
.nv.constant0.triton_poi_fused_adaptive_max_pool2d_1:
	.zero		548
